//
// Generated by NVIDIA NVVM Compiler
//
// Compiler Build ID: CL-36424714
// Cuda compilation tools, release 13.0, V13.0.88
// Based on NVVM 20.0.0
//

.version 9.0
.target sm_100
.address_size 64

	// .globl	DepthConvFused_2_kernel0
// _ZZ24DepthConvFused_2_kernel0E12intermediate has been demoted
// _ZZ24DepthConvFused_2_kernel0E21Conv2dFilter_1_shared has been demoted

.visible .entry DepthConvFused_2_kernel0(
	.param .u64 .ptr .align 1 DepthConvFused_2_kernel0_param_0,
	.param .u64 .ptr .align 1 DepthConvFused_2_kernel0_param_1,
	.param .u64 .ptr .align 1 DepthConvFused_2_kernel0_param_2,
	.param .u64 .ptr .align 1 DepthConvFused_2_kernel0_param_3,
	.param .u64 .ptr .align 1 DepthConvFused_2_kernel0_param_4
)
{
	.reg .pred 	%p<10>;
	.reg .b32 	%r<78>;
	.reg .b32 	%f<471>;
	.reg .b64 	%rd<27>;
	// demoted variable
	.shared .align 4 .b8 _ZZ24DepthConvFused_2_kernel0E12intermediate[512];
	// demoted variable
	.shared .align 4 .b8 _ZZ24DepthConvFused_2_kernel0E21Conv2dFilter_1_shared[4096];
	ld.param.u64 	%rd9, [DepthConvFused_2_kernel0_param_1];
	ld.param.u64 	%rd10, [DepthConvFused_2_kernel0_param_2];
	cvta.to.global.u64 	%rd11, %rd9;
	cvta.to.global.u64 	%rd12, %rd10;
	mov.u32 	%r12, %tid.y;
	sub.s32 	%r13, 1, %r12;
	mov.u32 	%r14, %ctaid.x;
	mul.hi.u32 	%r16, %r14, -1840700269;
	shr.u32 	%r2, %r16, 4;
	shl.b32 	%r17, %r2, 1;
	setp.le.s32 	%p3, %r13, %r17;
	sub.s32 	%r18, 57, %r12;
	setp.lt.s32 	%p4, %r17, %r18;
	and.pred  	%p1, %p3, %p4;
	mov.u32 	%r3, %tid.x;
	shr.u32 	%r19, %r3, 3;
	sub.s32 	%r21, 1, %r19;
	mul.lo.s32 	%r22, %r2, 28;
	sub.s32 	%r23, %r14, %r22;
	shl.b32 	%r24, %r23, 1;
	setp.le.s32 	%p5, %r21, %r24;
	sub.s32 	%r25, 57, %r19;
	setp.lt.s32 	%p6, %r24, %r25;
	and.pred  	%p2, %p5, %p6;
	shl.b32 	%r26, %r3, 4;
	and.b32  	%r27, %r26, 16256;
	shl.b32 	%r28, %r3, 2;
	and.b32  	%r29, %r28, 28;
	shl.b32 	%r30, %r12, 9;
	add.s32 	%r31, %r12, %r2;
	shl.b32 	%r4, %r14, 8;
	mad.lo.s32 	%r32, %r31, 7168, %r4;
	add.s32 	%r33, %r32, %r27;
	or.b32  	%r34, %r33, %r29;
	add.s32 	%r76, %r34, -7296;
	mul.wide.u32 	%rd13, %r3, 4;
	add.s64 	%rd14, %rd13, %rd11;
	add.s64 	%rd26, %rd14, 2048;
	add.s32 	%r35, %r30, %r27;
	or.b32  	%r36, %r35, %r29;
	mul.wide.u32 	%rd15, %r36, 4;
	add.s64 	%rd16, %rd15, %rd12;
	add.s64 	%rd25, %rd16, 8192;
	mov.b32 	%r77, 0;
	mov.f32 	%f463, 0f00000000;
	not.pred 	%p7, %p1;
	not.pred 	%p8, %p2;
	mov.f32 	%f464, %f463;
	mov.f32 	%f465, %f463;
	mov.f32 	%f466, %f463;
$L__BB0_1:
	bar.sync 	0;
	mov.f32 	%f467, 0f00000000;
	mov.f32 	%f468, 0f00000000;
	mov.f32 	%f469, 0f00000000;
	mov.f32 	%f470, 0f00000000;
	@%p7 bra 	$L__BB0_4;
	@%p8 bra 	$L__BB0_4;
	ld.param.u64 	%rd23, [DepthConvFused_2_kernel0_param_0];
	mul.wide.s32 	%rd17, %r76, 4;
	cvta.to.global.u64 	%rd18, %rd23;
	add.s64 	%rd19, %rd18, %rd17;
	ld.global.v4.f32 	{%f470, %f469, %f468, %f467}, [%rd19];
$L__BB0_4:
	and.b32  	%r38, %r28, 4064;
	shl.b32 	%r39, %r12, 7;
	add.s32 	%r40, %r38, %r39;
	or.b32  	%r42, %r40, %r29;
	shl.b32 	%r43, %r42, 2;
	mov.u32 	%r44, _ZZ24DepthConvFused_2_kernel0E21Conv2dFilter_1_shared;
	add.s32 	%r45, %r44, %r43;
	st.shared.v4.f32 	[%r45], {%f470, %f469, %f468, %f467};
	ld.global.f32 	%f20, [%rd26+-2048];
	ld.global.f32 	%f21, [%rd26+-1536];
	ld.global.f32 	%f22, [%rd26+-1024];
	ld.global.f32 	%f23, [%rd26+-512];
	ld.global.f32 	%f24, [%rd26];
	ld.global.f32 	%f25, [%rd26+512];
	ld.global.f32 	%f26, [%rd26+1024];
	ld.global.f32 	%f27, [%rd26+1536];
	ld.global.f32 	%f28, [%rd26+2048];
	bar.sync 	0;
	shl.b32 	%r46, %r12, 5;
	and.b32  	%r47, %r46, 32;
	add.s32 	%r48, %r47, %r3;
	shl.b32 	%r49, %r12, 6;
	and.b32  	%r50, %r49, 65408;
	add.s32 	%r51, %r48, %r50;
	shl.b32 	%r52, %r51, 2;
	add.s32 	%r53, %r44, %r52;
	ld.shared.f32 	%f29, [%r53];
	fma.rn.f32 	%f30, %f29, %f20, 0f00000000;
	ld.shared.f32 	%f31, [%r53+128];
	fma.rn.f32 	%f32, %f31, %f21, %f30;
	ld.shared.f32 	%f33, [%r53+256];
	fma.rn.f32 	%f34, %f33, %f22, %f32;
	ld.shared.f32 	%f35, [%r53+512];
	fma.rn.f32 	%f36, %f35, %f23, %f34;
	ld.shared.f32 	%f37, [%r53+640];
	fma.rn.f32 	%f38, %f37, %f24, %f36;
	ld.shared.f32 	%f39, [%r53+768];
	fma.rn.f32 	%f40, %f39, %f25, %f38;
	ld.shared.f32 	%f41, [%r53+1024];
	fma.rn.f32 	%f42, %f41, %f26, %f40;
	ld.shared.f32 	%f43, [%r53+1152];
	fma.rn.f32 	%f44, %f43, %f27, %f42;
	ld.shared.f32 	%f45, [%r53+1280];
	fma.rn.f32 	%f46, %f45, %f28, %f44;
	add.s32 	%r54, %r46, %r3;
	shl.b32 	%r55, %r54, 2;
	mov.u32 	%r56, _ZZ24DepthConvFused_2_kernel0E12intermediate;
	add.s32 	%r57, %r56, %r55;
	st.shared.f32 	[%r57], %f46;
	bar.sync 	0;
	bar.sync 	0;
	ld.global.v4.f32 	{%f47, %f48, %f49, %f50}, [%rd25+-8192];
	st.shared.v4.f32 	[%r45], {%f47, %f48, %f49, %f50};
	ld.global.v4.f32 	{%f51, %f52, %f53, %f54}, [%rd25];
	st.shared.v4.f32 	[%r45+2048], {%f51, %f52, %f53, %f54};
	bar.sync 	0;
	and.b32  	%r58, %r46, 32704;
	shl.b32 	%r59, %r3, 1;
	and.b32  	%r60, %r59, 2016;
	add.s32 	%r61, %r58, %r60;
	shl.b32 	%r62, %r61, 2;
	add.s32 	%r63, %r56, %r62;
	ld.shared.f32 	%f55, [%r63];
	shl.b32 	%r64, %r12, 4;
	and.b32  	%r65, %r64, 16;
	and.b32  	%r66, %r3, 15;
	or.b32  	%r8, %r65, %r66;
	shl.b32 	%r67, %r8, 2;
	add.s32 	%r68, %r44, %r67;
	ld.shared.f32 	%f56, [%r68];
	fma.rn.f32 	%f57, %f55, %f56, %f463;
	ld.shared.f32 	%f58, [%r63+4];
	ld.shared.f32 	%f59, [%r68+128];
	fma.rn.f32 	%f60, %f58, %f59, %f57;
	ld.shared.f32 	%f61, [%r63+8];
	ld.shared.f32 	%f62, [%r68+256];
	fma.rn.f32 	%f63, %f61, %f62, %f60;
	ld.shared.f32 	%f64, [%r63+12];
	ld.shared.f32 	%f65, [%r68+384];
	fma.rn.f32 	%f66, %f64, %f65, %f63;
	ld.shared.f32 	%f67, [%r63+16];
	ld.shared.f32 	%f68, [%r68+512];
	fma.rn.f32 	%f69, %f67, %f68, %f66;
	ld.shared.f32 	%f70, [%r63+20];
	ld.shared.f32 	%f71, [%r68+640];
	fma.rn.f32 	%f72, %f70, %f71, %f69;
	ld.shared.f32 	%f73, [%r63+24];
	ld.shared.f32 	%f74, [%r68+768];
	fma.rn.f32 	%f75, %f73, %f74, %f72;
	ld.shared.f32 	%f76, [%r63+28];
	ld.shared.f32 	%f77, [%r68+896];
	fma.rn.f32 	%f78, %f76, %f77, %f75;
	ld.shared.f32 	%f79, [%r63+32];
	ld.shared.f32 	%f80, [%r68+1024];
	fma.rn.f32 	%f81, %f79, %f80, %f78;
	ld.shared.f32 	%f82, [%r63+36];
	ld.shared.f32 	%f83, [%r68+1152];
	fma.rn.f32 	%f84, %f82, %f83, %f81;
	ld.shared.f32 	%f85, [%r63+40];
	ld.shared.f32 	%f86, [%r68+1280];
	fma.rn.f32 	%f87, %f85, %f86, %f84;
	ld.shared.f32 	%f88, [%r63+44];
	ld.shared.f32 	%f89, [%r68+1408];
	fma.rn.f32 	%f90, %f88, %f89, %f87;
	ld.shared.f32 	%f91, [%r63+48];
	ld.shared.f32 	%f92, [%r68+1536];
	fma.rn.f32 	%f93, %f91, %f92, %f90;
	ld.shared.f32 	%f94, [%r63+52];
	ld.shared.f32 	%f95, [%r68+1664];
	fma.rn.f32 	%f96, %f94, %f95, %f93;
	ld.shared.f32 	%f97, [%r63+56];
	ld.shared.f32 	%f98, [%r68+1792];
	fma.rn.f32 	%f99, %f97, %f98, %f96;
	ld.shared.f32 	%f100, [%r63+60];
	ld.shared.f32 	%f101, [%r68+1920];
	fma.rn.f32 	%f102, %f100, %f101, %f99;
	ld.shared.f32 	%f103, [%r63+64];
	ld.shared.f32 	%f104, [%r68+2048];
	fma.rn.f32 	%f105, %f103, %f104, %f102;
	ld.shared.f32 	%f106, [%r63+68];
	ld.shared.f32 	%f107, [%r68+2176];
	fma.rn.f32 	%f108, %f106, %f107, %f105;
	ld.shared.f32 	%f109, [%r63+72];
	ld.shared.f32 	%f110, [%r68+2304];
	fma.rn.f32 	%f111, %f109, %f110, %f108;
	ld.shared.f32 	%f112, [%r63+76];
	ld.shared.f32 	%f113, [%r68+2432];
	fma.rn.f32 	%f114, %f112, %f113, %f111;
	ld.shared.f32 	%f115, [%r63+80];
	ld.shared.f32 	%f116, [%r68+2560];
	fma.rn.f32 	%f117, %f115, %f116, %f114;
	ld.shared.f32 	%f118, [%r63+84];
	ld.shared.f32 	%f119, [%r68+2688];
	fma.rn.f32 	%f120, %f118, %f119, %f117;
	ld.shared.f32 	%f121, [%r63+88];
	ld.shared.f32 	%f122, [%r68+2816];
	fma.rn.f32 	%f123, %f121, %f122, %f120;
	ld.shared.f32 	%f124, [%r63+92];
	ld.shared.f32 	%f125, [%r68+2944];
	fma.rn.f32 	%f126, %f124, %f125, %f123;
	ld.shared.f32 	%f127, [%r63+96];
	ld.shared.f32 	%f128, [%r68+3072];
	fma.rn.f32 	%f129, %f127, %f128, %f126;
	ld.shared.f32 	%f130, [%r63+100];
	ld.shared.f32 	%f131, [%r68+3200];
	fma.rn.f32 	%f132, %f130, %f131, %f129;
	ld.shared.f32 	%f133, [%r63+104];
	ld.shared.f32 	%f134, [%r68+3328];
	fma.rn.f32 	%f135, %f133, %f134, %f132;
	ld.shared.f32 	%f136, [%r63+108];
	ld.shared.f32 	%f137, [%r68+3456];
	fma.rn.f32 	%f138, %f136, %f137, %f135;
	ld.shared.f32 	%f139, [%r63+112];
	ld.shared.f32 	%f140, [%r68+3584];
	fma.rn.f32 	%f141, %f139, %f140, %f138;
	ld.shared.f32 	%f142, [%r63+116];
	ld.shared.f32 	%f143, [%r68+3712];
	fma.rn.f32 	%f144, %f142, %f143, %f141;
	ld.shared.f32 	%f145, [%r63+120];
	ld.shared.f32 	%f146, [%r68+3840];
	fma.rn.f32 	%f147, %f145, %f146, %f144;
	ld.shared.f32 	%f148, [%r63+124];
	ld.shared.f32 	%f149, [%r68+3968];
	fma.rn.f32 	%f463, %f148, %f149, %f147;
	bar.sync 	0;
	ld.global.v4.f32 	{%f150, %f151, %f152, %f153}, [%rd25+-8064];
	st.shared.v4.f32 	[%r45], {%f150, %f151, %f152, %f153};
	ld.global.v4.f32 	{%f154, %f155, %f156, %f157}, [%rd25+128];
	st.shared.v4.f32 	[%r45+2048], {%f154, %f155, %f156, %f157};
	bar.sync 	0;
	ld.shared.f32 	%f158, [%r63];
	ld.shared.f32 	%f159, [%r68];
	fma.rn.f32 	%f160, %f158, %f159, %f464;
	ld.shared.f32 	%f161, [%r63+4];
	ld.shared.f32 	%f162, [%r68+128];
	fma.rn.f32 	%f163, %f161, %f162, %f160;
	ld.shared.f32 	%f164, [%r63+8];
	ld.shared.f32 	%f165, [%r68+256];
	fma.rn.f32 	%f166, %f164, %f165, %f163;
	ld.shared.f32 	%f167, [%r63+12];
	ld.shared.f32 	%f168, [%r68+384];
	fma.rn.f32 	%f169, %f167, %f168, %f166;
	ld.shared.f32 	%f170, [%r63+16];
	ld.shared.f32 	%f171, [%r68+512];
	fma.rn.f32 	%f172, %f170, %f171, %f169;
	ld.shared.f32 	%f173, [%r63+20];
	ld.shared.f32 	%f174, [%r68+640];
	fma.rn.f32 	%f175, %f173, %f174, %f172;
	ld.shared.f32 	%f176, [%r63+24];
	ld.shared.f32 	%f177, [%r68+768];
	fma.rn.f32 	%f178, %f176, %f177, %f175;
	ld.shared.f32 	%f179, [%r63+28];
	ld.shared.f32 	%f180, [%r68+896];
	fma.rn.f32 	%f181, %f179, %f180, %f178;
	ld.shared.f32 	%f182, [%r63+32];
	ld.shared.f32 	%f183, [%r68+1024];
	fma.rn.f32 	%f184, %f182, %f183, %f181;
	ld.shared.f32 	%f185, [%r63+36];
	ld.shared.f32 	%f186, [%r68+1152];
	fma.rn.f32 	%f187, %f185, %f186, %f184;
	ld.shared.f32 	%f188, [%r63+40];
	ld.shared.f32 	%f189, [%r68+1280];
	fma.rn.f32 	%f190, %f188, %f189, %f187;
	ld.shared.f32 	%f191, [%r63+44];
	ld.shared.f32 	%f192, [%r68+1408];
	fma.rn.f32 	%f193, %f191, %f192, %f190;
	ld.shared.f32 	%f194, [%r63+48];
	ld.shared.f32 	%f195, [%r68+1536];
	fma.rn.f32 	%f196, %f194, %f195, %f193;
	ld.shared.f32 	%f197, [%r63+52];
	ld.shared.f32 	%f198, [%r68+1664];
	fma.rn.f32 	%f199, %f197, %f198, %f196;
	ld.shared.f32 	%f200, [%r63+56];
	ld.shared.f32 	%f201, [%r68+1792];
	fma.rn.f32 	%f202, %f200, %f201, %f199;
	ld.shared.f32 	%f203, [%r63+60];
	ld.shared.f32 	%f204, [%r68+1920];
	fma.rn.f32 	%f205, %f203, %f204, %f202;
	ld.shared.f32 	%f206, [%r63+64];
	ld.shared.f32 	%f207, [%r68+2048];
	fma.rn.f32 	%f208, %f206, %f207, %f205;
	ld.shared.f32 	%f209, [%r63+68];
	ld.shared.f32 	%f210, [%r68+2176];
	fma.rn.f32 	%f211, %f209, %f210, %f208;
	ld.shared.f32 	%f212, [%r63+72];
	ld.shared.f32 	%f213, [%r68+2304];
	fma.rn.f32 	%f214, %f212, %f213, %f211;
	ld.shared.f32 	%f215, [%r63+76];
	ld.shared.f32 	%f216, [%r68+2432];
	fma.rn.f32 	%f217, %f215, %f216, %f214;
	ld.shared.f32 	%f218, [%r63+80];
	ld.shared.f32 	%f219, [%r68+2560];
	fma.rn.f32 	%f220, %f218, %f219, %f217;
	ld.shared.f32 	%f221, [%r63+84];
	ld.shared.f32 	%f222, [%r68+2688];
	fma.rn.f32 	%f223, %f221, %f222, %f220;
	ld.shared.f32 	%f224, [%r63+88];
	ld.shared.f32 	%f225, [%r68+2816];
	fma.rn.f32 	%f226, %f224, %f225, %f223;
	ld.shared.f32 	%f227, [%r63+92];
	ld.shared.f32 	%f228, [%r68+2944];
	fma.rn.f32 	%f229, %f227, %f228, %f226;
	ld.shared.f32 	%f230, [%r63+96];
	ld.shared.f32 	%f231, [%r68+3072];
	fma.rn.f32 	%f232, %f230, %f231, %f229;
	ld.shared.f32 	%f233, [%r63+100];
	ld.shared.f32 	%f234, [%r68+3200];
	fma.rn.f32 	%f235, %f233, %f234, %f232;
	ld.shared.f32 	%f236, [%r63+104];
	ld.shared.f32 	%f237, [%r68+3328];
	fma.rn.f32 	%f238, %f236, %f237, %f235;
	ld.shared.f32 	%f239, [%r63+108];
	ld.shared.f32 	%f240, [%r68+3456];
	fma.rn.f32 	%f241, %f239, %f240, %f238;
	ld.shared.f32 	%f242, [%r63+112];
	ld.shared.f32 	%f243, [%r68+3584];
	fma.rn.f32 	%f244, %f242, %f243, %f241;
	ld.shared.f32 	%f245, [%r63+116];
	ld.shared.f32 	%f246, [%r68+3712];
	fma.rn.f32 	%f247, %f245, %f246, %f244;
	ld.shared.f32 	%f248, [%r63+120];
	ld.shared.f32 	%f249, [%r68+3840];
	fma.rn.f32 	%f250, %f248, %f249, %f247;
	ld.shared.f32 	%f251, [%r63+124];
	ld.shared.f32 	%f252, [%r68+3968];
	fma.rn.f32 	%f464, %f251, %f252, %f250;
	bar.sync 	0;
	ld.global.v4.f32 	{%f253, %f254, %f255, %f256}, [%rd25+-7936];
	st.shared.v4.f32 	[%r45], {%f253, %f254, %f255, %f256};
	ld.global.v4.f32 	{%f257, %f258, %f259, %f260}, [%rd25+256];
	st.shared.v4.f32 	[%r45+2048], {%f257, %f258, %f259, %f260};
	bar.sync 	0;
	ld.shared.f32 	%f261, [%r63];
	ld.shared.f32 	%f262, [%r68];
	fma.rn.f32 	%f263, %f261, %f262, %f465;
	ld.shared.f32 	%f264, [%r63+4];
	ld.shared.f32 	%f265, [%r68+128];
	fma.rn.f32 	%f266, %f264, %f265, %f263;
	ld.shared.f32 	%f267, [%r63+8];
	ld.shared.f32 	%f268, [%r68+256];
	fma.rn.f32 	%f269, %f267, %f268, %f266;
	ld.shared.f32 	%f270, [%r63+12];
	ld.shared.f32 	%f271, [%r68+384];
	fma.rn.f32 	%f272, %f270, %f271, %f269;
	ld.shared.f32 	%f273, [%r63+16];
	ld.shared.f32 	%f274, [%r68+512];
	fma.rn.f32 	%f275, %f273, %f274, %f272;
	ld.shared.f32 	%f276, [%r63+20];
	ld.shared.f32 	%f277, [%r68+640];
	fma.rn.f32 	%f278, %f276, %f277, %f275;
	ld.shared.f32 	%f279, [%r63+24];
	ld.shared.f32 	%f280, [%r68+768];
	fma.rn.f32 	%f281, %f279, %f280, %f278;
	ld.shared.f32 	%f282, [%r63+28];
	ld.shared.f32 	%f283, [%r68+896];
	fma.rn.f32 	%f284, %f282, %f283, %f281;
	ld.shared.f32 	%f285, [%r63+32];
	ld.shared.f32 	%f286, [%r68+1024];
	fma.rn.f32 	%f287, %f285, %f286, %f284;
	ld.shared.f32 	%f288, [%r63+36];
	ld.shared.f32 	%f289, [%r68+1152];
	fma.rn.f32 	%f290, %f288, %f289, %f287;
	ld.shared.f32 	%f291, [%r63+40];
	ld.shared.f32 	%f292, [%r68+1280];
	fma.rn.f32 	%f293, %f291, %f292, %f290;
	ld.shared.f32 	%f294, [%r63+44];
	ld.shared.f32 	%f295, [%r68+1408];
	fma.rn.f32 	%f296, %f294, %f295, %f293;
	ld.shared.f32 	%f297, [%r63+48];
	ld.shared.f32 	%f298, [%r68+1536];
	fma.rn.f32 	%f299, %f297, %f298, %f296;
	ld.shared.f32 	%f300, [%r63+52];
	ld.shared.f32 	%f301, [%r68+1664];
	fma.rn.f32 	%f302, %f300, %f301, %f299;
	ld.shared.f32 	%f303, [%r63+56];
	ld.shared.f32 	%f304, [%r68+1792];
	fma.rn.f32 	%f305, %f303, %f304, %f302;
	ld.shared.f32 	%f306, [%r63+60];
	ld.shared.f32 	%f307, [%r68+1920];
	fma.rn.f32 	%f308, %f306, %f307, %f305;
	ld.shared.f32 	%f309, [%r63+64];
	ld.shared.f32 	%f310, [%r68+2048];
	fma.rn.f32 	%f311, %f309, %f310, %f308;
	ld.shared.f32 	%f312, [%r63+68];
	ld.shared.f32 	%f313, [%r68+2176];
	fma.rn.f32 	%f314, %f312, %f313, %f311;
	ld.shared.f32 	%f315, [%r63+72];
	ld.shared.f32 	%f316, [%r68+2304];
	fma.rn.f32 	%f317, %f315, %f316, %f314;
	ld.shared.f32 	%f318, [%r63+76];
	ld.shared.f32 	%f319, [%r68+2432];
	fma.rn.f32 	%f320, %f318, %f319, %f317;
	ld.shared.f32 	%f321, [%r63+80];
	ld.shared.f32 	%f322, [%r68+2560];
	fma.rn.f32 	%f323, %f321, %f322, %f320;
	ld.shared.f32 	%f324, [%r63+84];
	ld.shared.f32 	%f325, [%r68+2688];
	fma.rn.f32 	%f326, %f324, %f325, %f323;
	ld.shared.f32 	%f327, [%r63+88];
	ld.shared.f32 	%f328, [%r68+2816];
	fma.rn.f32 	%f329, %f327, %f328, %f326;
	ld.shared.f32 	%f330, [%r63+92];
	ld.shared.f32 	%f331, [%r68+2944];
	fma.rn.f32 	%f332, %f330, %f331, %f329;
	ld.shared.f32 	%f333, [%r63+96];
	ld.shared.f32 	%f334, [%r68+3072];
	fma.rn.f32 	%f335, %f333, %f334, %f332;
	ld.shared.f32 	%f336, [%r63+100];
	ld.shared.f32 	%f337, [%r68+3200];
	fma.rn.f32 	%f338, %f336, %f337, %f335;
	ld.shared.f32 	%f339, [%r63+104];
	ld.shared.f32 	%f340, [%r68+3328];
	fma.rn.f32 	%f341, %f339, %f340, %f338;
	ld.shared.f32 	%f342, [%r63+108];
	ld.shared.f32 	%f343, [%r68+3456];
	fma.rn.f32 	%f344, %f342, %f343, %f341;
	ld.shared.f32 	%f345, [%r63+112];
	ld.shared.f32 	%f346, [%r68+3584];
	fma.rn.f32 	%f347, %f345, %f346, %f344;
	ld.shared.f32 	%f348, [%r63+116];
	ld.shared.f32 	%f349, [%r68+3712];
	fma.rn.f32 	%f350, %f348, %f349, %f347;
	ld.shared.f32 	%f351, [%r63+120];
	ld.shared.f32 	%f352, [%r68+3840];
	fma.rn.f32 	%f353, %f351, %f352, %f350;
	ld.shared.f32 	%f354, [%r63+124];
	ld.shared.f32 	%f355, [%r68+3968];
	fma.rn.f32 	%f465, %f354, %f355, %f353;
	bar.sync 	0;
	ld.global.v4.f32 	{%f356, %f357, %f358, %f359}, [%rd25+-7808];
	st.shared.v4.f32 	[%r45], {%f356, %f357, %f358, %f359};
	ld.global.v4.f32 	{%f360, %f361, %f362, %f363}, [%rd25+384];
	st.shared.v4.f32 	[%r45+2048], {%f360, %f361, %f362, %f363};
	bar.sync 	0;
	ld.shared.f32 	%f364, [%r63];
	ld.shared.f32 	%f365, [%r68];
	fma.rn.f32 	%f366, %f364, %f365, %f466;
	ld.shared.f32 	%f367, [%r63+4];
	ld.shared.f32 	%f368, [%r68+128];
	fma.rn.f32 	%f369, %f367, %f368, %f366;
	ld.shared.f32 	%f370, [%r63+8];
	ld.shared.f32 	%f371, [%r68+256];
	fma.rn.f32 	%f372, %f370, %f371, %f369;
	ld.shared.f32 	%f373, [%r63+12];
	ld.shared.f32 	%f374, [%r68+384];
	fma.rn.f32 	%f375, %f373, %f374, %f372;
	ld.shared.f32 	%f376, [%r63+16];
	ld.shared.f32 	%f377, [%r68+512];
	fma.rn.f32 	%f378, %f376, %f377, %f375;
	ld.shared.f32 	%f379, [%r63+20];
	ld.shared.f32 	%f380, [%r68+640];
	fma.rn.f32 	%f381, %f379, %f380, %f378;
	ld.shared.f32 	%f382, [%r63+24];
	ld.shared.f32 	%f383, [%r68+768];
	fma.rn.f32 	%f384, %f382, %f383, %f381;
	ld.shared.f32 	%f385, [%r63+28];
	ld.shared.f32 	%f386, [%r68+896];
	fma.rn.f32 	%f387, %f385, %f386, %f384;
	ld.shared.f32 	%f388, [%r63+32];
	ld.shared.f32 	%f389, [%r68+1024];
	fma.rn.f32 	%f390, %f388, %f389, %f387;
	ld.shared.f32 	%f391, [%r63+36];
	ld.shared.f32 	%f392, [%r68+1152];
	fma.rn.f32 	%f393, %f391, %f392, %f390;
	ld.shared.f32 	%f394, [%r63+40];
	ld.shared.f32 	%f395, [%r68+1280];
	fma.rn.f32 	%f396, %f394, %f395, %f393;
	ld.shared.f32 	%f397, [%r63+44];
	ld.shared.f32 	%f398, [%r68+1408];
	fma.rn.f32 	%f399, %f397, %f398, %f396;
	ld.shared.f32 	%f400, [%r63+48];
	ld.shared.f32 	%f401, [%r68+1536];
	fma.rn.f32 	%f402, %f400, %f401, %f399;
	ld.shared.f32 	%f403, [%r63+52];
	ld.shared.f32 	%f404, [%r68+1664];
	fma.rn.f32 	%f405, %f403, %f404, %f402;
	ld.shared.f32 	%f406, [%r63+56];
	ld.shared.f32 	%f407, [%r68+1792];
	fma.rn.f32 	%f408, %f406, %f407, %f405;
	ld.shared.f32 	%f409, [%r63+60];
	ld.shared.f32 	%f410, [%r68+1920];
	fma.rn.f32 	%f411, %f409, %f410, %f408;
	ld.shared.f32 	%f412, [%r63+64];
	ld.shared.f32 	%f413, [%r68+2048];
	fma.rn.f32 	%f414, %f412, %f413, %f411;
	ld.shared.f32 	%f415, [%r63+68];
	ld.shared.f32 	%f416, [%r68+2176];
	fma.rn.f32 	%f417, %f415, %f416, %f414;
	ld.shared.f32 	%f418, [%r63+72];
	ld.shared.f32 	%f419, [%r68+2304];
	fma.rn.f32 	%f420, %f418, %f419, %f417;
	ld.shared.f32 	%f421, [%r63+76];
	ld.shared.f32 	%f422, [%r68+2432];
	fma.rn.f32 	%f423, %f421, %f422, %f420;
	ld.shared.f32 	%f424, [%r63+80];
	ld.shared.f32 	%f425, [%r68+2560];
	fma.rn.f32 	%f426, %f424, %f425, %f423;
	ld.shared.f32 	%f427, [%r63+84];
	ld.shared.f32 	%f428, [%r68+2688];
	fma.rn.f32 	%f429, %f427, %f428, %f426;
	ld.shared.f32 	%f430, [%r63+88];
	ld.shared.f32 	%f431, [%r68+2816];
	fma.rn.f32 	%f432, %f430, %f431, %f429;
	ld.shared.f32 	%f433, [%r63+92];
	ld.shared.f32 	%f434, [%r68+2944];
	fma.rn.f32 	%f435, %f433, %f434, %f432;
	ld.shared.f32 	%f436, [%r63+96];
	ld.shared.f32 	%f437, [%r68+3072];
	fma.rn.f32 	%f438, %f436, %f437, %f435;
	ld.shared.f32 	%f439, [%r63+100];
	ld.shared.f32 	%f440, [%r68+3200];
	fma.rn.f32 	%f441, %f439, %f440, %f438;
	ld.shared.f32 	%f442, [%r63+104];
	ld.shared.f32 	%f443, [%r68+3328];
	fma.rn.f32 	%f444, %f442, %f443, %f441;
	ld.shared.f32 	%f445, [%r63+108];
	ld.shared.f32 	%f446, [%r68+3456];
	fma.rn.f32 	%f447, %f445, %f446, %f444;
	ld.shared.f32 	%f448, [%r63+112];
	ld.shared.f32 	%f449, [%r68+3584];
	fma.rn.f32 	%f450, %f448, %f449, %f447;
	ld.shared.f32 	%f451, [%r63+116];
	ld.shared.f32 	%f452, [%r68+3712];
	fma.rn.f32 	%f453, %f451, %f452, %f450;
	ld.shared.f32 	%f454, [%r63+120];
	ld.shared.f32 	%f455, [%r68+3840];
	fma.rn.f32 	%f456, %f454, %f455, %f453;
	ld.shared.f32 	%f457, [%r63+124];
	ld.shared.f32 	%f458, [%r68+3968];
	fma.rn.f32 	%f466, %f457, %f458, %f456;
	add.s32 	%r77, %r77, 1;
	add.s32 	%r76, %r76, 32;
	add.s64 	%rd26, %rd26, 128;
	add.s64 	%rd25, %rd25, 16384;
	setp.ne.s32 	%p9, %r77, 4;
	@%p9 bra 	$L__BB0_1;
	ld.param.u64 	%rd24, [DepthConvFused_2_kernel0_param_3];
	shr.u32 	%r69, %r12, 1;
	shl.b32 	%r70, %r3, 3;
	and.b32  	%r71, %r70, 128;
	add.s32 	%r72, %r69, %r2;
	add.s32 	%r73, %r8, %r4;
	add.s32 	%r74, %r73, %r71;
	mad.lo.s32 	%r75, %r72, 7168, %r74;
	cvta.to.global.u64 	%rd20, %rd24;
	mul.wide.u32 	%rd21, %r75, 4;
	add.s64 	%rd22, %rd20, %rd21;
	st.global.f32 	[%rd22], %f463;
	st.global.f32 	[%rd22+128], %f464;
	st.global.f32 	[%rd22+256], %f465;
	st.global.f32 	[%rd22+384], %f466;
	ret;

}


// ===== COMPILED SASS (sm_100) =====

	.target	sm_100

	.elftype	@"ET_EXEC"


//--------------------- .note.nv.tkinfo           --------------------------
	.section	.note.nv.tkinfo,"",@"SHT_NOTE"
	.sectionflags	@"SHF_NOTE_NV_TKINFO"
	.tkinfo
        /*0018*/ 	.word	0x00000002
        /*0030*/ 	.string	""
        /*0030*/ 	.string	"ptxas"
        /*0030*/ 	.string	"Cuda compilation tools, release 13.0, V13.0.88"
        /*0030*/ 	.string	"Build cuda_13.0.r13.0/compiler.36424714_0"
        /*0030*/ 	.string	"-arch sm_100 -m 64 "



//--------------------- .note.nv.cuinfo           --------------------------
	.section	.note.nv.cuinfo,"",@"SHT_NOTE"
	.sectionflags	@"SHF_NOTE_NV_CUINFO"
        /*0018*/ 	.short	0x0002
        /*001a*/ 	.short	0x0064
        /*001c*/ 	.short	0x0082
	.zero		2


//--------------------- .nv.info                  --------------------------
	.section	.nv.info,"",@"SHT_CUDA_INFO"
	.align	4


	//----- nvinfo : EIATTR_REGCOUNT
	.align		4
        /*0000*/ 	.byte	0x04, 0x2f
        /*0002*/ 	.short	(.L_1 - .L_0)
	.align		4
.L_0:
        /*0004*/ 	.word	index@(DepthConvFused_2_kernel0)
        /*0008*/ 	.word	0x00000028


	//----- nvinfo : EIATTR_FRAME_SIZE
	.align		4
.L_1:
        /*000c*/ 	.byte	0x04, 0x11
        /*000e*/ 	.short	(.L_3 - .L_2)
	.align		4
.L_2:
        /*0010*/ 	.word	index@(DepthConvFused_2_kernel0)
        /*0014*/ 	.word	0x00000000


	//----- nvinfo : EIATTR_MIN_STACK_SIZE
	.align		4
.L_3:
        /*0018*/ 	.byte	0x04, 0x12
        /*001a*/ 	.short	(.L_5 - .L_4)
	.align		4
.L_4:
        /*001c*/ 	.word	index@(DepthConvFused_2_kernel0)
        /*0020*/ 	.word	0x00000000
.L_5:


//--------------------- .nv.compat                --------------------------
	.section	.nv.compat,"",@"SHT_CUDA_COMPAT_INFO"
	.align	4
        /*0000*/ 	.byte	0x02, 0x09, 0x00, 0x00, 0x02, 0x02, 0x01, 0x00, 0x02, 0x05, 0x05, 0x00, 0x03, 0x07, 0x01, 0x01
        /*0010*/ 	.byte	0x02, 0x03, 0x00, 0x00, 0x02, 0x06, 0x01, 0x00, 0x04, 0x0b, 0x08, 0x00, 0x09, 0x00, 0x00, 0x00
        /*0020*/ 	.byte	0x00, 0x00, 0x00, 0x00


//--------------------- .nv.info.DepthConvFused_2_kernel0 --------------------------
	.section	.nv.info.DepthConvFused_2_kernel0,"",@"SHT_CUDA_INFO"
	.sectionflags	@""
	.align	4


	//----- nvinfo : EIATTR_CUDA_API_VERSION
	.align		4
        /*0000*/ 	.byte	0x04, 0x37
        /*0002*/ 	.short	(.L_7 - .L_6)
.L_6:
        /*0004*/ 	.word	0x00000082


	//----- nvinfo : EIATTR_KPARAM_INFO
	.align		4
.L_7:
        /*0008*/ 	.byte	0x04, 0x17
        /*000a*/ 	.short	(.L_9 - .L_8)
.L_8:
        /*000c*/ 	.word	0x00000000
        /*0010*/ 	.short	0x0004
        /*0012*/ 	.short	0x0020
        /*0014*/ 	.byte	0x00, 0xf5, 0x21, 0x00


	//----- nvinfo : EIATTR_KPARAM_INFO
	.align		4
.L_9:
        /*0018*/ 	.byte	0x04, 0x17
        /*001a*/ 	.short	(.L_11 - .L_10)
.L_10:
        /*001c*/ 	.word	0x00000000
        /*0020*/ 	.short	0x0003
        /*0022*/ 	.short	0x0018
        /*0024*/ 	.byte	0x00, 0xf5, 0x21, 0x00


	//----- nvinfo : EIATTR_KPARAM_INFO
	.align		4
.L_11:
        /*0028*/ 	.byte	0x04, 0x17
        /*002a*/ 	.short	(.L_13 - .L_12)
.L_12:
        /*002c*/ 	.word	0x00000000
        /*0030*/ 	.short	0x0002
        /*0032*/ 	.short	0x0010
        /*0034*/ 	.byte	0x00, 0xf5, 0x21, 0x00


	//----- nvinfo : EIATTR_KPARAM_INFO
	.align		4
.L_13:
        /*0038*/ 	.byte	0x04, 0x17
        /*003a*/ 	.short	(.L_15 - .L_14)
.L_14:
        /*003c*/ 	.word	0x00000000
        /*0040*/ 	.short	0x0001
        /*0042*/ 	.short	0x0008
        /*0044*/ 	.byte	0x00, 0xf5, 0x21, 0x00


	//----- nvinfo : EIATTR_KPARAM_INFO
	.align		4
.L_15:
        /*0048*/ 	.byte	0x04, 0x17
        /*004a*/ 	.short	(.L_17 - .L_16)
.L_16:
        /*004c*/ 	.word	0x00000000
        /*0050*/ 	.short	0x0000
        /*0052*/ 	.short	0x0000
        /*0054*/ 	.byte	0x00, 0xf5, 0x21, 0x00


	//----- nvinfo : EIATTR_SPARSE_MMA_MASK
	.align		4
.L_17:
        /*0058*/ 	.byte	0x03, 0x50
        /*005a*/ 	.short	0x0000


	//----- nvinfo : EIATTR_MAXREG_COUNT
	.align		4
        /*005c*/ 	.byte	0x03, 0x1b
        /*005e*/ 	.short	0x00ff


	//----- nvinfo : EIATTR_NUM_BARRIERS
	.align		4
        /*0060*/ 	.byte	0x02, 0x4c
        /*0062*/ 	.byte	0x01
	.zero		1


	//----- nvinfo : EIATTR_MERCURY_ISA_VERSION
	.align		4
        /*0064*/ 	.byte	0x03, 0x5f
        /*0066*/ 	.short	0x0101


	//----- nvinfo : EIATTR_VRC_CTA_INIT_COUNT
	.align		4
        /*0068*/ 	.byte	0x02, 0x4a
	.zero		1
	.zero		1


	//----- nvinfo : EIATTR_EXIT_INSTR_OFFSETS
	.align		4
        /*006c*/ 	.byte	0x04, 0x1c
        /*006e*/ 	.short	(.L_19 - .L_18)


	//   ....[0]....
.L_18:
        /*0070*/ 	.word	0x00001b60


	//----- nvinfo : EIATTR_CBANK_PARAM_SIZE
	.align		4
.L_19:
        /*0074*/ 	.byte	0x03, 0x19
        /*0076*/ 	.short	0x0028


	//----- nvinfo : EIATTR_PARAM_CBANK
	.align		4
        /*0078*/ 	.byte	0x04, 0x0a
        /*007a*/ 	.short	(.L_21 - .L_20)
	.align		4
.L_20:
        /*007c*/ 	.word	index@(.nv.constant0.DepthConvFused_2_kernel0)
        /*0080*/ 	.short	0x0380
        /*0082*/ 	.short	0x0028


	//----- nvinfo : EIATTR_SW_WAR
	.align		4
.L_21:
        /*0084*/ 	.byte	0x04, 0x36
        /*0086*/ 	.short	(.L_23 - .L_22)
.L_22:
        /*0088*/ 	.word	0x00000008
.L_23:


//--------------------- .nv.callgraph             --------------------------
	.section	.nv.callgraph,"",@"SHT_CUDA_CALLGRAPH"
	.align	4
	.sectionentsize	8
	.align		4
        /*0000*/ 	.word	0x00000000
	.align		4
        /*0004*/ 	.word	0xffffffff
	.align		4
        /*0008*/ 	.word	0x00000000
	.align		4
        /*000c*/ 	.word	0xfffffffe
	.align		4
        /*0010*/ 	.word	0x00000000
	.align		4
        /*0014*/ 	.word	0xfffffffd
	.align		4
        /*0018*/ 	.word	0x00000000
	.align		4
        /*001c*/ 	.word	0xfffffffc


//--------------------- .text.DepthConvFused_2_kernel0 --------------------------
	.section	.text.DepthConvFused_2_kernel0,"ax",@progbits
	.align	128
        .global         DepthConvFused_2_kernel0
        .type           DepthConvFused_2_kernel0,@function
        .size           DepthConvFused_2_kernel0,(.L_x_2 - DepthConvFused_2_kernel0)
        .other          DepthConvFused_2_kernel0,@"STO_CUDA_ENTRY STV_DEFAULT"
DepthConvFused_2_kernel0:
.text.DepthConvFused_2_kernel0:
[----:B------:R-:W-:Y:S01]  /*0000*/  LDC R1, c[0x0][0x37c] ;  /* 0x0000df00ff017b82 */ /* 0x000fe20000000800 */
[----:B------:R-:W0:Y:S07]  /*0010*/  S2R R25, SR_CTAID.X ;  /* 0x0000000000197919 */ /* 0x000e2e0000002500 */
[----:B------:R-:W1:Y:S01]  /*0020*/  LDC.64 R4, c[0x0][0x390] ;  /* 0x0000e400ff047b82 */ /* 0x000e620000000a00 */
[----:B------:R-:W-:Y:S01]  /*0030*/  UMOV UR4, 0x400 ;  /* 0x0000040000047882 */ /* 0x000fe20000000000 */
[----:B------:R-:W-:Y:S01]  /*0040*/  HFMA2 R30, -RZ, RZ, 0, 0 ;  /* 0x00000000ff1e7431 */ /* 0x000fe200000001ff */
[----:B------:R-:W2:Y:S01]  /*0050*/  S2R R9, SR_TID.Y ;  /* 0x0000000000097919 */ /* 0x000ea20000002200 */
[----:B------:R-:W-:Y:S01]  /*0060*/  UIADD3 UR5, UPT, UPT, UR4, 0x200, URZ ;  /* 0x0000020004057890 */ /* 0x000fe2000fffe0ff */
[----:B------:R-:W-:-:S02]  /*0070*/  CS2R R28, SRZ ;  /* 0x00000000001c7805 */ /* 0x000fc4000001ff00 */
[----:B------:R-:W-:Y:S01]  /*0080*/  MOV R27, RZ ;  /* 0x000000ff001b7202 */ /* 0x000fe20000000f00 */
[----:B------:R-:W3:Y:S01]  /*0090*/  S2R R0, SR_TID.X ;  /* 0x0000000000007919 */ /* 0x000ee20000002100 */
[----:B------:R-:W3:Y:S01]  /*00a0*/  LDC.64 R2, c[0x0][0x388] ;  /* 0x0000e200ff027b82 */ /* 0x000ee20000000a00 */
[----:B------:R-:W4:Y:S07]  /*00b0*/  LDCU.64 UR8, c[0x0][0x358] ;  /* 0x00006b00ff0877ac */ /* 0x000f2e0008000a00 */
[----:B------:R-:W5:Y:S01]  /*00c0*/  S2UR UR6, SR_CgaCtaId ;  /* 0x00000000000679c3 */ /* 0x000f620000008800 */
[----:B0-----:R-:W-:Y:S01]  /*00d0*/  IMAD.HI.U32 R26, R25, -0x6db6db6d, RZ ;  /* 0x92492493191a7827 */ /* 0x001fe200078e00ff */
[----:B--2---:R-:W-:-:S04]  /*00e0*/  SHF.L.U32 R7, R9, 0x6, RZ ;  /* 0x0000000609077819 */ /* 0x004fc800000006ff */
[----:B------:R-:W-:Y:S02]  /*00f0*/  SHF.R.U32.HI R26, RZ, 0x4, R26 ;  /* 0x00000004ff1a7819 */ /* 0x000fe4000001161a */
[C---:B------:R-:W-:Y:S01]  /*0100*/  SHF.L.U32 R11, R9.reuse, 0x5, RZ ;  /* 0x00000005090b7819 */ /* 0x040fe200000006ff */
[----:B---3--:R-:W-:Y:S01]  /*0110*/  IMAD.WIDE.U32 R2, R0, 0x4, R2 ;  /* 0x0000000400027825 */ /* 0x008fe200078e0002 */
[----:B------:R-:W-:Y:S01]  /*0120*/  IADD3 R6, PT, PT, -R9, 0x39, RZ ;  /* 0x0000003909067810 */ /* 0x000fe20007ffe1ff */
[----:B-----5:R-:W-:Y:S01]  /*0130*/  ULEA UR4, UR6, UR4, 0x18 ;  /* 0x0000000406047291 */ /* 0x020fe2000f8ec0ff */
[----:B------:R-:W-:Y:S01]  /*0140*/  LOP3.LUT R10, R7, 0xff80, RZ, 0xc0, !PT ;  /* 0x0000ff80070a7812 */ /* 0x000fe200078ec0ff */
[----:B------:R-:W-:Y:S01]  /*0150*/  ULEA UR5, UR6, UR5, 0x18 ;  /* 0x0000000506057291 */ /* 0x000fe2000f8ec0ff */
[----:B------:R-:W-:Y:S02]  /*0160*/  SHF.L.U32 R13, R26, 0x1, RZ ;  /* 0x000000011a0d7819 */ /* 0x000fe400000006ff */
[----:B------:R-:W-:-:S02]  /*0170*/  LOP3.LUT R7, R11, 0x20, RZ, 0xc0, !PT ;  /* 0x000000200b077812 */ /* 0x000fc400078ec0ff */
[----:B------:R-:W-:Y:S02]  /*0180*/  SHF.L.U32 R8, R0, 0x1, RZ ;  /* 0x0000000100087819 */ /* 0x000fe400000006ff */
[----:B------:R-:W-:Y:S02]  /*0190*/  ISETP.GE.AND P0, PT, R13, R6, PT ;  /* 0x000000060d00720c */ /* 0x000fe40003f06270 */
[----:B------:R-:W-:Y:S02]  /*01a0*/  IADD3 R6, PT, PT, R10, R7, R0 ;  /* 0x000000070a067210 */ /* 0x000fe40007ffe000 */
[----:B------:R-:W-:Y:S02]  /*01b0*/  SHF.L.U32 R10, R0, 0x4, RZ ;  /* 0x00000004000a7819 */ /* 0x000fe400000006ff */
[----:B------:R-:W-:Y:S02]  /*01c0*/  LOP3.LUT R15, R8, 0x7e0, RZ, 0xc0, !PT ;  /* 0x000007e0080f7812 */ /* 0x000fe400078ec0ff */
[----:B------:R-:W-:-:S02]  /*01d0*/  IADD3 R8, PT, PT, -R9, 0x1, RZ ;  /* 0x0000000109087810 */ /* 0x000fc40007ffe1ff */
[----:B------:R-:W-:Y:S02]  /*01e0*/  SHF.L.U32 R14, R0, 0x2, RZ ;  /* 0x00000002000e7819 */ /* 0x000fe400000006ff */
[----:B------:R-:W-:Y:S02]  /*01f0*/  LOP3.LUT R10, R10, 0x3f80, RZ, 0xc0, !PT ;  /* 0x00003f800a0a7812 */ /* 0x000fe400078ec0ff */
[----:B------:R-:W-:Y:S02]  /*0200*/  ISETP.LE.AND P0, PT, R8, R13, !P0 ;  /* 0x0000000d0800720c */ /* 0x000fe40004703270 */
[----:B------:R-:W-:Y:S02]  /*0210*/  LOP3.LUT R13, R14, 0x1c, RZ, 0xc0, !PT ;  /* 0x0000001c0e0d7812 */ /* 0x000fe400078ec0ff */
[----:B------:R-:W-:Y:S02]  /*0220*/  LEA R16, R9, R10, 0x9 ;  /* 0x0000000a09107211 */ /* 0x000fe400078e48ff */
[----:B------:R-:W-:-:S02]  /*0230*/  LOP3.LUT R12, R11, 0x7fc0, RZ, 0xc0, !PT ;  /* 0x00007fc00b0c7812 */ /* 0x000fc400078ec0ff */
[----:B------:R-:W-:Y:S02]  /*0240*/  IADD3 R17, PT, PT, R13, R16, RZ ;  /* 0x000000100d117210 */ /* 0x000fe40007ffe0ff */
[----:B------:R-:W-:Y:S02]  /*0250*/  LOP3.LUT R16, R14, 0xfe0, RZ, 0xc0, !PT ;  /* 0x00000fe00e107812 */ /* 0x000fe400078ec0ff */
[----:B------:R-:W-:Y:S01]  /*0260*/  IADD3 R7, PT, PT, R12, R15, RZ ;  /* 0x0000000f0c077210 */ /* 0x000fe20007ffe0ff */
[C---:B------:R-:W-:Y:S01]  /*0270*/  IMAD R12, R26.reuse, -0x1c, R25 ;  /* 0xffffffe41a0c7824 */ /* 0x040fe200078e0219 */
[----:B------:R-:W-:Y:S01]  /*0280*/  SHF.R.U32.HI R8, RZ, 0x3, R0 ;  /* 0x00000003ff087819 */ /* 0x000fe20000011600 */
[----:B-1----:R-:W-:Y:S01]  /*0290*/  IMAD.WIDE.U32 R4, R17, 0x4, R4 ;  /* 0x0000000411047825 */ /* 0x002fe200078e0004 */
[----:B------:R-:W-:Y:S02]  /*02a0*/  SHF.L.U32 R25, R25, 0x8, RZ ;  /* 0x0000000819197819 */ /* 0x000fe400000006ff */
[----:B------:R-:W-:-:S02]  /*02b0*/  IADD3 R14, PT, PT, R26, R9, RZ ;  /* 0x000000091a0e7210 */ /* 0x000fc40007ffe0ff */
[C---:B------:R-:W-:Y:S02]  /*02c0*/  LEA R16, R9.reuse, R16, 0x7 ;  /* 0x0000001009107211 */ /* 0x040fe400078e38ff */
[----:B------:R-:W-:Y:S01]  /*02d0*/  SHF.L.U32 R9, R9, 0x4, RZ ;  /* 0x0000000409097819 */ /* 0x000fe200000006ff */
[----:B------:R-:W-:Y:S01]  /*02e0*/  IMAD R14, R14, 0x1c00, R25 ;  /* 0x00001c000e0e7824 */ /* 0x000fe200078e0219 */
[----:B------:R-:W-:Y:S02]  /*02f0*/  IADD3 R15, PT, PT, -R8, 0x39, RZ ;  /* 0x00000039080f7810 */ /* 0x000fe40007ffe1ff */
[----:B------:R-:W-:Y:S02]  /*0300*/  SHF.L.U32 R12, R12, 0x1, RZ ;  /* 0x000000010c0c7819 */ /* 0x000fe400000006ff */
[----:B------:R-:W-:Y:S02]  /*0310*/  LOP3.LUT R9, R9, 0x10, RZ, 0xc0, !PT ;  /* 0x0000001009097812 */ /* 0x000fe400078ec0ff */
[----:B------:R-:W-:-:S02]  /*0320*/  IADD3 R34, P3, PT, R4, 0x2000, RZ ;  /* 0x0000200004227810 */ /* 0x000fc40007f7e0ff */
[----:B------:R-:W-:Y:S02]  /*0330*/  ISETP.GE.AND P1, PT, R12, R15, PT ;  /* 0x0000000f0c00720c */ /* 0x000fe40003f26270 */
[----:B------:R-:W-:Y:S02]  /*0340*/  IADD3 R32, P2, PT, R2, 0x800, RZ ;  /* 0x0000080002207810 */ /* 0x000fe40007f5e0ff */
[----:B------:R-:W-:Y:S02]  /*0350*/  IADD3 R15, PT, PT, -R8, 0x1, RZ ;  /* 0x00000001080f7810 */ /* 0x000fe40007ffe1ff */
[C---:B------:R-:W-:Y:S02]  /*0360*/  IADD3 R8, PT, PT, R13.reuse, R16, RZ ;  /* 0x000000100d087210 */ /* 0x040fe40007ffe0ff */
[----:B------:R-:W-:Y:S02]  /*0370*/  IADD3 R10, PT, PT, R13, R14, R10 ;  /* 0x0000000e0d0a7210 */ /* 0x000fe40007ffe00a */
[----:B------:R-:W-:-:S02]  /*0380*/  LOP3.LUT R2, R9, 0xf, R0, 0xf8, !PT ;  /* 0x0000000f09027812 */ /* 0x000fc400078ef800 */
[----:B------:R-:W-:Y:S02]  /*0390*/  IADD3.X R35, PT, PT, RZ, R5, RZ, P3, !PT ;  /* 0x00000005ff237210 */ /* 0x000fe40001ffe4ff */
[----:B------:R-:W-:Y:S02]  /*03a0*/  IADD3.X R33, PT, PT, RZ, R3, RZ, P2, !PT ;  /* 0x00000003ff217210 */ /* 0x000fe400017fe4ff */
[----:B------:R-:W-:Y:S02]  /*03b0*/  IADD3 R5, PT, PT, R11, R0, RZ ;  /* 0x000000000b057210 */ /* 0x000fe40007ffe0ff */
[----:B------:R-:W-:Y:S02]  /*03c0*/  LEA R3, R7, UR4, 0x2 ;  /* 0x0000000407037c11 */ /* 0x000fe4000f8e10ff */
[----:B------:R-:W-:Y:S02]  /*03d0*/  ISETP.LE.AND P1, PT, R15, R12, !P1 ;  /* 0x0000000c0f00720c */ /* 0x000fe40004f23270 */
[----:B------:R-:W-:-:S02]  /*03e0*/  LEA R6, R6, UR5, 0x2 ;  /* 0x0000000506067c11 */ /* 0x000fc4000f8e10ff */
[----:B------:R-:W-:Y:S02]  /*03f0*/  LEA R4, R2, UR5, 0x2 ;  /* 0x0000000502047c11 */ /* 0x000fe4000f8e10ff */
[----:B------:R-:W-:Y:S02]  /*0400*/  LEA R7, R8, UR5, 0x2 ;  /* 0x0000000508077c11 */ /* 0x000fe4000f8e10ff */
[----:B------:R-:W-:Y:S02]  /*0410*/  IADD3 R24, PT, PT, R10, -0x1c80, RZ ;  /* 0xffffe3800a187810 */ /* 0x000fe40007ffe0ff */
[----:B------:R-:W-:Y:S01]  /*0420*/  LEA R5, R5, UR4, 0x2 ;  /* 0x0000000405057c11 */ /* 0x000fe2000f8e10ff */
[----:B----4-:R-:W-:-:S06]  /*0430*/  UMOV UR4, URZ ;  /* 0x000000ff00047c82 */ /* 0x010fcc0008000000 */
.L_x_0:
[----:B------:R-:W-:Y:S01]  /*0440*/  BAR.SYNC.DEFER_BLOCKING 0x0 ;  /* 0x0000000000007b1d */ /* 0x000fe20000010000 */
[----:B------:R-:W-:Y:S02]  /*0450*/  PLOP3.LUT P2, PT, P0, P1, PT, 0x2f, 0xf2 ;  /* 0x0000000000f2781c */ /* 0x000fe40000742577 */
[----:B------:R-:W-:Y:S02]  /*0460*/  CS2R R10, SRZ ;  /* 0x00000000000a7805 */ /* 0x000fe4000001ff00 */
[----:B------:R-:W-:-:S09]  /*0470*/  CS2R R8, SRZ ;  /* 0x0000000000087805 */ /* 0x000fd2000001ff00 */
[----:B------:R-:W0:Y:S01]  /*0480*/  @!P2 LDC.64 R12, c[0x0][0x380] ;  /* 0x0000e000ff0cab82 */ /* 0x000e220000000a00 */
[----:B------:R-:W2:Y:S04]  /*0490*/  LDG.E R14, desc[UR8][R32.64+-0x800] ;  /* 0xfff80008200e7981 */ /* 0x000ea8000c1e1900 */
[----:B------:R-:W3:Y:S04]  /*04a0*/  LDG.E R16, desc[UR8][R32.64+-0x600] ;  /* 0xfffa000820107981 */ /* 0x000ee8000c1e1900 */
[----:B------:R-:W4:Y:S04]  /*04b0*/  LDG.E R15, desc[UR8][R32.64+-0x400] ;  /* 0xfffc0008200f7981 */ /* 0x000f28000c1e1900 */
[----:B------:R-:W5:Y:S01]  /*04c0*/  LDG.E R17, desc[UR8][R32.64+-0x200] ;  /* 0xfffe000820117981 */ /* 0x000f62000c1e1900 */
[----:B0-----:R-:W-:-:S03]  /*04d0*/  @!P2 IMAD.WIDE R12, R24, 0x4, R12 ;  /* 0x00000004180ca825 */ /* 0x001fc600078e020c */
[----:B------:R-:W5:Y:S04]  /*04e0*/  LDG.E R20, desc[UR8][R32.64] ;  /* 0x0000000820147981 */ /* 0x000f68000c1e1900 */
[----:B------:R-:W2:Y:S04]  /*04f0*/  @!P2 LDG.E.128 R8, desc[UR8][R12.64] ;  /* 0x000000080c08a981 */ /* 0x000ea8000c1e1d00 */
[----:B------:R-:W5:Y:S04]  /*0500*/  LDG.E R21, desc[UR8][R32.64+0x200] ;  /* 0x0002000820157981 */ /* 0x000f68000c1e1900 */
[----:B------:R-:W5:Y:S04]  /*0510*/  LDG.E R18, desc[UR8][R32.64+0x400] ;  /* 0x0004000820127981 */ /* 0x000f68000c1e1900 */
[----:B------:R-:W5:Y:S04]  /*0520*/  LDG.E R19, desc[UR8][R32.64+0x600] ;  /* 0x0006000820137981 */ /* 0x000f68000c1e1900 */
[----:B------:R-:W5:Y:S04]  /*0530*/  LDG.E R12, desc[UR8][R32.64+0x800] ;  /* 0x00080008200c7981 */ /* 0x000f68000c1e1900 */
[----:B--2---:R-:W-:Y:S01]  /*0540*/  STS.128 [R7], R8 ;  /* 0x0000000807007388 */ /* 0x004fe20000000c00 */
[----:B------:R-:W-:Y:S06]  /*0550*/  BAR.SYNC.DEFER_BLOCKING 0x0 ;  /* 0x0000000000007b1d */ /* 0x000fec0000010000 */
[----:B------:R-:W0:Y:S04]  /*0560*/  LDS R13, [R6] ;  /* 0x00000000060d7984 */ /* 0x000e280000000800 */
[----:B------:R-:W-:Y:S04]  /*0570*/  LDS R8, [R6+0x100] ;  /* 0x0001000006087984 */ /* 0x000fe80000000800 */
[----:B------:R-:W-:Y:S04]  /*0580*/  LDS R9, [R6+0x200] ;  /* 0x0002000006097984 */ /* 0x000fe80000000800 */
[----:B------:R-:W-:Y:S01]  /*0590*/  LDS R10, [R6+0x300] ;  /* 0x00030000060a7984 */ /* 0x000fe20000000800 */
[----:B0-----:R-:W-:-:S03]  /*05a0*/  FFMA R13, R14, R13, RZ ;  /* 0x0000000d0e0d7223 */ /* 0x001fc600000000ff */
[----:B------:R-:W3:Y:S02]  /*05b0*/  LDS R14, [R6+0x80] ;  /* 0x00008000060e7984 */ /* 0x000ee40000000800 */
[----:B---3--:R-:W-:-:S04]  /*05c0*/  FFMA R14, R16, R14, R13 ;  /* 0x0000000e100e7223 */ /* 0x008fc8000000000d */
[----:B----4-:R-:W-:-:S04]  /*05d0*/  FFMA R8, R15, R8, R14 ;  /* 0x000000080f087223 */ /* 0x010fc8000000000e */
[----:B-----5:R-:W-:Y:S02]  /*05e0*/  FFMA R9, R17, R9, R8 ;  /* 0x0000000911097223 */ /* 0x020fe40000000008 */
[----:B------:R-:W0:Y:S02]  /*05f0*/  LDS R8, [R6+0x280] ;  /* 0x0002800006087984 */ /* 0x000e240000000800 */
[----:B0-----:R-:W-:Y:S02]  /*0600*/  FFMA R8, R20, R8, R9 ;  /* 0x0000000814087223 */ /* 0x001fe40000000009 */
[----:B------:R-:W0:Y:S02]  /*0610*/  LDS R9, [R6+0x400] ;  /* 0x0004000006097984 */ /* 0x000e240000000800 */
[----:B------:R-:W-:Y:S02]  /*0620*/  FFMA R21, R21, R10, R8 ;  /* 0x0000000a15157223 */ /* 0x000fe40000000008 */
[----:B------:R-:W1:Y:S04]  /*0630*/  LDS R8, [R6+0x480] ;  /* 0x0004800006087984 */ /* 0x000e680000000800 */
[----:B------:R-:W2:Y:S01]  /*0640*/  LDS R10, [R6+0x500] ;  /* 0x00050000060a7984 */ /* 0x000ea20000000800 */
[----:B0-----:R-:W-:-:S04]  /*0650*/  FFMA R18, R18, R9, R21 ;  /* 0x0000000912127223 */ /* 0x001fc80000000015 */
[----:B-1----:R-:W-:-:S04]  /*0660*/  FFMA R19, R19, R8, R18 ;  /* 0x0000000813137223 */ /* 0x002fc80000000012 */
[----:B--2---:R-:W-:-:S05]  /*0670*/  FFMA R20, R12, R10, R19 ;  /* 0x0000000a0c147223 */ /* 0x004fca0000000013 */
[----:B------:R-:W-:Y:S01]  /*0680*/  STS [R5], R20 ;  /* 0x0000001405007388 */ /* 0x000fe20000000800 */
[----:B------:R-:W-:Y:S08]  /*0690*/  BAR.SYNC.DEFER_BLOCKING 0x0 ;  /* 0x0000000000007b1d */ /* 0x000ff00000010000 */
[----:B------:R-:W-:Y:S06]  /*06a0*/  BAR.SYNC.DEFER_BLOCKING 0x0 ;  /* 0x0000000000007b1d */ /* 0x000fec0000010000 */
[----:B------:R-:W2:Y:S04]  /*06b0*/  LDG.E.128 R8, desc[UR8][R34.64+-0x2000] ;  /* 0xffe0000822087981 */ /* 0x000ea8000c1e1d00 */
[----:B------:R-:W3:Y:S04]  /*06c0*/  LDG.E.128 R12, desc[UR8][R34.64] ;  /* 0x00000008220c7981 */ /* 0x000ee8000c1e1d00 */
[----:B--2---:R-:W-:Y:S04]  /*06d0*/  STS.128 [R7], R8 ;  /* 0x0000000807007388 */ /* 0x004fe80000000c00 */
[----:B---3--:R-:W-:Y:S01]  /*06e0*/  STS.128 [R7+0x800], R12 ;  /* 0x0008000c07007388 */ /* 0x008fe20000000c00 */
[----:B------:R-:W-:Y:S06]  /*06f0*/  BAR.SYNC.DEFER_BLOCKING 0x0 ;  /* 0x0000000000007b1d */ /* 0x000fec0000010000 */
[----:B------:R-:W-:Y:S04]  /*0700*/  LDS R21, [R4] ;  /* 0x0000000004157984 */ /* 0x000fe80000000800 */
[----:B------:R-:W0:Y:S04]  /*0710*/  LDS.128 R16, [R3] ;  /* 0x0000000003107984 */ /* 0x000e280000000c00 */
[----:B------:R-:W1:Y:S04]  /*0720*/  LDS R23, [R4+0x80] ;  /* 0x0000800004177984 */ /* 0x000e680000000800 */
[----:B------:R-:W2:Y:S04]  /*0730*/  LDS R22, [R4+0x100] ;  /* 0x0001000004167984 */ /* 0x000ea80000000800 */
[----:B------:R-:W3:Y:S04]  /*0740*/  LDS R20, [R4+0x180] ;  /* 0x0001800004147984 */ /* 0x000ee80000000800 */
[----:B------:R-:W-:Y:S04]  /*0750*/  LDS.128 R8, [R3+0x10] ;  /* 0x0000100003087984 */ /* 0x000fe80000000c00 */
[----:B------:R-:W-:Y:S04]  /*0760*/  LDS R13, [R4+0x280] ;  /* 0x00028000040d7984 */ /* 0x000fe80000000800 */
[----:B------:R-:W-:Y:S01]  /*0770*/  LDS R12, [R4+0x300] ;  /* 0x00030000040c7984 */ /* 0x000fe20000000800 */
[----:B0-----:R-:W-:-:S03]  /*0780*/  FFMA R16, R16, R21, R29 ;  /* 0x0000001510107223 */ /* 0x001fc6000000001d */
[----:B------:R-:W-:Y:S01]  /*0790*/  LDS R29, [R4+0xf00] ;  /* 0x000f0000041d7984 */ /* 0x000fe20000000800 */
[----:B-1----:R-:W-:-:S03]  /*07a0*/  FFMA R23, R23, R17, R16 ;  /* 0x0000001117177223 */ /* 0x002fc60000000010 */
[----:B------:R-:W0:Y:S04]  /*07b0*/  LDS R17, [R4+0x200] ;  /* 0x0002000004117984 */ /* 0x000e280000000800 */
[----:B------:R-:W1:Y:S01]  /*07c0*/  LDS R16, [R4+0x380] ;  /* 0x0003800004107984 */ /* 0x000e620000000800 */
[----:B--2---:R-:W-:-:S04]  /*07d0*/  FFMA R23, R22, R18, R23 ;  /* 0x0000001216177223 */ /* 0x004fc80000000017 */
[----:B---3--:R-:W-:Y:S02]  /*07e0*/  FFMA R19, R20, R19, R23 ;  /* 0x0000001314137223 */ /* 0x008fe40000000017 */
[----:B------:R-:W-:Y:S02]  /*07f0*/  LDS R20, [R4+0xe80] ;  /* 0x000e800004147984 */ /* 0x000fe40000000800 */
[----:B0-----:R-:W-:Y:S02]  /*0800*/  FFMA R8, R8, R17, R19 ;  /* 0x0000001108087223 */ /* 0x001fe40000000013 */
[----:B------:R-:W-:Y:S02]  /*0810*/  LDS R19, [R4+0xd80] ;  /* 0x000d800004137984 */ /* 0x000fe40000000800 */
[----:B------:R-:W-:Y:S02]  /*0820*/  FFMA R13, R13, R9, R8 ;  /* 0x000000090d0d7223 */ /* 0x000fe40000000008 */
[----:B------:R-:W-:Y:S02]  /*0830*/  LDS R9, [R4+0x400] ;  /* 0x0004000004097984 */ /* 0x000fe40000000800 */
[----:B------:R-:W-:-:S02]  /*0840*/  FFMA R17, R12, R10, R13 ;  /* 0x0000000a0c117223 */ /* 0x000fc4000000000d */
[----:B------:R-:W0:Y:S02]  /*0850*/  LDS.128 R12, [R3+0x20] ;  /* 0x00002000030c7984 */ /* 0x000e240000000c00 */
[----:B-1----:R-:W-:Y:S02]  /*0860*/  FFMA R11, R16, R11, R17 ;  /* 0x0000000b100b7223 */ /* 0x002fe40000000011 */
[----:B------:R-:W1:Y:S04]  /*0870*/  LDS R17, [R4+0x480] ;  /* 0x0004800004117984 */ /* 0x000e680000000800 */
[----:B------:R-:W2:Y:S04]  /*0880*/  LDS R8, [R4+0x500] ;  /* 0x0005000004087984 */ /* 0x000ea80000000800 */
[----:B------:R-:W3:Y:S01]  /*0890*/  LDS R16, [R4+0x580] ;  /* 0x0005800004107984 */ /* 0x000ee20000000800 */
[----:B0-----:R-:W-:-:S04]  /*08a0*/  FFMA R12, R12, R9, R11 ;  /* 0x000000090c0c7223 */ /* 0x001fc8000000000b */
[----:B-1----:R-:W-:Y:S02]  /*08b0*/  FFMA R17, R17, R13, R12 ;  /* 0x0000000d11117223 */ /* 0x002fe4000000000c */
[----:B------:R-:W-:Y:S02]  /*08c0*/  LDS R13, [R4+0x600] ;  /* 0x00060000040d7984 */ /* 0x000fe40000000800 */
[----:B--2---:R-:W-:Y:S02]  /*08d0*/  FFMA R17, R8, R14, R17 ;  /* 0x0000000e08117223 */ /* 0x004fe40000000011 */
[----:B------:R-:W0:Y:S02]  /*08e0*/  LDS.128 R8, [R3+0x30] ;  /* 0x0000300003087984 */ /* 0x000e240000000c00 */
[----:B---3--:R-:W-:Y:S02]  /*08f0*/  FFMA R15, R16, R15, R17 ;  /* 0x0000000f100f7223 */ /* 0x008fe40000000011 */
        /* <DEDUP_REMOVED lines=28> */
[----:B------:R-:W2:Y:S01]  /*0ac0*/  LDS R8, [R4+0xd00] ;  /* 0x000d000004087984 */ /* 0x000ea20000000800 */
[----:B0-----:R-:W-:-:S04]  /*0ad0*/  FFMA R12, R12, R9, R11 ;  /* 0x000000090c0c7223 */ /* 0x001fc8000000000b */
[----:B-1----:R-:W-:Y:S02]  /*0ae0*/  FFMA R17, R17, R13, R12 ;  /* 0x0000000d11117223 */ /* 0x002fe4000000000c */
[----:B------:R-:W-:Y:S02]  /*0af0*/  LDS R13, [R4+0xe00] ;  /* 0x000e0000040d7984 */ /* 0x000fe40000000800 */
[----:B--2---:R-:W-:Y:S02]  /*0b00*/  FFMA R14, R8, R14, R17 ;  /* 0x0000000e080e7223 */ /* 0x004fe40000000011 */
[----:B------:R-:W0:Y:S02]  /*0b10*/  LDS.128 R8, [R3+0x70] ;  /* 0x0000700003087984 */ /* 0x000e240000000c00 */
[----:B------:R-:W-:-:S04]  /*0b20*/  FFMA R15, R19, R15, R14 ;  /* 0x0000000f130f7223 */ /* 0x000fc8000000000e */
[----:B0-----:R-:W-:Y:S02]  /*0b30*/  FFMA R13, R8, R13, R15 ;  /* 0x0000000d080d7223 */ /* 0x001fe4000000000f */
[----:B------:R-:W-:Y:S01]  /*0b40*/  LDS R8, [R4+0xf80] ;  /* 0x000f800004087984 */ /* 0x000fe20000000800 */
[----:B------:R-:W-:Y:S01]  /*0b50*/  BAR.SYNC.DEFER_BLOCKING 0x0 ;  /* 0x0000000000007b1d */ /* 0x000fe20000010000 */
[----:B------:R-:W-:-:S05]  /*0b60*/  FFMA R20, R20, R9, R13 ;  /* 0x0000000914147223 */ /* 0x000fca000000000d */
[----:B------:R-:W2:Y:S04]  /*0b70*/  LDG.E.128 R12, desc[UR8][R34.64+-0x1f80] ;  /* 0xffe08008220c7981 */ /* 0x000ea8000c1e1d00 */
[----:B------:R-:W3:Y:S01]  /*0b80*/  LDG.E.128 R16, desc[UR8][R34.64+0x80] ;  /* 0x0000800822107981 */ /* 0x000ee2000c1e1d00 */
[----:B------:R-:W-:-:S03]  /*0b90*/  FFMA R29, R29, R10, R20 ;  /* 0x0000000a1d1d7223 */ /* 0x000fc60000000014 */
[----:B--2---:R-:W-:Y:S04]  /*0ba0*/  STS.128 [R7], R12 ;  /* 0x0000000c07007388 */ /* 0x004fe80000000c00 */
[----:B---3--:R-:W-:Y:S01]  /*0bb0*/  STS.128 [R7+0x800], R16 ;  /* 0x0008001007007388 */ /* 0x008fe20000000c00 */
[----:B------:R-:W-:Y:S06]  /*0bc0*/  BAR.SYNC.DEFER_BLOCKING 0x0 ;  /* 0x0000000000007b1d */ /* 0x000fec0000010000 */
[----:B------:R-:W-:Y:S04]  /*0bd0*/  LDS R9, [R4] ;  /* 0x0000000004097984 */ /* 0x000fe80000000800 */
[----:B------:R-:W0:Y:S04]  /*0be0*/  LDS.128 R20, [R3] ;  /* 0x0000000003147984 */ /* 0x000e280000000c00 */
[----:B------:R-:W1:Y:S04]  /*0bf0*/  LDS R31, [R4+0x80] ;  /* 0x00008000041f7984 */ /* 0x000e680000000800 */
[----:B------:R-:W2:Y:S04]  /*0c00*/  LDS R10, [R4+0x100] ;  /* 0x00010000040a7984 */ /* 0x000ea80000000800 */
[----:B------:R-:W-:Y:S04]  /*0c10*/  LDS R16, [R4+0x200] ;  /* 0x0002000004107984 */ /* 0x000fe80000000800 */
[----:B------:R-:W-:Y:S04]  /*0c20*/  LDS.128 R12, [R3+0x10] ;  /* 0x00001000030c7984 */ /* 0x000fe80000000c00 */
[----:B------:R-:W-:Y:S04]  /*0c30*/  LDS R17, [R4+0x280] ;  /* 0x0002800004117984 */ /* 0x000fe80000000800 */
[----:B------:R-:W-:Y:S01]  /*0c40*/  LDS R19, [R4+0xd80] ;  /* 0x000d800004137984 */ /* 0x000fe20000000800 */
[----:B0-----:R-:W-:-:S03]  /*0c50*/  FFMA R20, R20, R9, R28 ;  /* 0x0000000914147223 */ /* 0x001fc6000000001c */
[----:B------:R-:W0:Y:S01]  /*0c60*/  LDS R9, [R4+0x180] ;  /* 0x0001800004097984 */ /* 0x000e220000000800 */
[----:B-1----:R-:W-:-:S03]  /*0c70*/  FFMA R21, R31, R21, R20 ;  /* 0x000000151f157223 */ /* 0x002fc60000000014 */
[----:B------:R-:W-:Y:S01]  /*0c80*/  LDS R28, [R4+0xf80] ;  /* 0x000f8000041c7984 */ /* 0x000fe20000000800 */
[----:B--2---:R-:W-:-:S03]  /*0c90*/  FFMA R10, R10, R22, R21 ;  /* 0x000000160a0a7223 */ /* 0x004fc60000000015 */
[----:B------:R-:W-:Y:S01]  /*0ca0*/  LDS R21, [R4+0xf00] ;  /* 0x000f000004157984 */ /* 0x000fe20000000800 */
[----:B0-----:R-:W-:-:S03]  /*0cb0*/  FFMA R9, R9, R23, R10 ;  /* 0x0000001709097223 */ /* 0x001fc6000000000a */
[----:B------:R-:W0:Y:S01]  /*0cc0*/  LDS R10, [R4+0x300] ;  /* 0x00030000040a7984 */ /* 0x000e220000000800 */
[----:B------:R-:W-:-:S03]  /*0cd0*/  FFMA R12, R12, R16, R9 ;  /* 0x000000100c0c7223 */ /* 0x000fc60000000009 */
[----:B------:R-:W1:Y:S01]  /*0ce0*/  LDS R9, [R4+0x380] ;  /* 0x0003800004097984 */ /* 0x000e620000000800 */
[----:B------:R-:W-:-:S03]  /*0cf0*/  FFMA R13, R17, R13, R12 ;  /* 0x0000000d110d7223 */ /* 0x000fc6000000000c */
[----:B------:R-:W-:Y:S04]  /*0d00*/  LDS R16, [R4+0x400] ;  /* 0x0004000004107984 */ /* 0x000fe80000000800 */
[----:B------:R-:W-:Y:S01]  /*0d10*/  LDS R17, [R4+0x480] ;  /* 0x0004800004117984 */ /* 0x000fe20000000800 */
[----:B0-----:R-:W-:-:S04]  /*0d20*/  FFMA R10, R10, R14, R13 ;  /* 0x0000000e0a0a7223 */ /* 0x001fc8000000000d */
[----:B-1----:R-:W-:Y:S02]  /*0d30*/  FFMA R9, R9, R15, R10 ;  /* 0x0000000f09097223 */ /* 0x002fe4000000000a */
[----:B------:R-:W0:Y:S04]  /*0d40*/  LDS.128 R12, [R3+0x20] ;  /* 0x00002000030c7984 */ /* 0x000e280000000c00 */
[----:B------:R-:W1:Y:S01]  /*0d50*/  LDS R10, [R4+0x500] ;  /* 0x00050000040a7984 */ /* 0x000e620000000800 */
[----:B0-----:R-:W-:-:S03]  /*0d60*/  FFMA R12, R12, R16, R9 ;  /* 0x000000100c0c7223 */ /* 0x001fc60000000009 */
[----:B------:R-:W0:Y:S01]  /*0d70*/  LDS R9, [R4+0x580] ;  /* 0x0005800004097984 */ /* 0x000e220000000800 */
[----:B------:R-:W-:-:S03]  /*0d80*/  FFMA R13, R17, R13, R12 ;  /* 0x0000000d110d7223 */ /* 0x000fc6000000000c */
[----:B------:R-:W-:Y:S01]  /*0d90*/  LDS R16, [R4+0x600] ;  /* 0x0006000004107984 */ /* 0x000fe20000000800 */
[----:B-1----:R-:W-:-:S03]  /*0da0*/  FFMA R10, R10, R14, R13 ;  /* 0x0000000e0a0a7223 */ /* 0x002fc6000000000d */
[----:B------:R-:W-:Y:S01]  /*0db0*/  LDS R17, [R4+0x680] ;  /* 0x0006800004117984 */ /* 0x000fe20000000800 */
[----:B0-----:R-:W-:-:S03]  /*0dc0*/  FFMA R9, R9, R15, R10 ;  /* 0x0000000f09097223 */ /* 0x001fc6000000000a */
        /* <DEDUP_REMOVED lines=30> */
[----:B------:R-:W-:Y:S01]  /*0fb0*/  LDS R9, [R4+0xe00] ;  /* 0x000e000004097984 */ /* 0x000fe20000000800 */
[----:B------:R-:W-:-:S04]  /*0fc0*/  FFMA R13, R17, R13, R12 ;  /* 0x0000000d110d7223 */ /* 0x000fc8000000000c */
[----:B-1----:R-:W-:-:S04]  /*0fd0*/  FFMA R10, R10, R14, R13 ;  /* 0x0000000e0a0a7223 */ /* 0x002fc8000000000d */
[----:B------:R-:W-:Y:S02]  /*0fe0*/  FFMA R19, R19, R15, R10 ;  /* 0x0000000f13137223 */ /* 0x000fe4000000000a */
[----:B------:R-:W0:Y:S04]  /*0ff0*/  LDS.128 R12, [R3+0x70] ;  /* 0x00007000030c7984 */ /* 0x000e280000000c00 */
[----:B------:R-:W1:Y:S01]  /*1000*/  LDS R10, [R4+0xe80] ;  /* 0x000e8000040a7984 */ /* 0x000e620000000800 */
[----:B------:R-:W-:Y:S01]  /*1010*/  FFMA R29, R8, R11, R29 ;  /* 0x0000000b081d7223 */ /* 0x000fe2000000001d */
[----:B0-----:R-:W-:Y:S01]  /*1020*/  FFMA R9, R12, R9, R19 ;  /* 0x000000090c097223 */ /* 0x001fe20000000013 */
[----:B------:R-:W-:Y:S03]  /*1030*/  BAR.SYNC.DEFER_BLOCKING 0x0 ;  /* 0x0000000000007b1d */ /* 0x000fe60000010000 */
[----:B-1----:R-:W-:-:S03]  /*1040*/  FFMA R12, R10, R13, R9 ;  /* 0x0000000d0a0c7223 */ /* 0x002fc60000000009 */
        /* <DEDUP_REMOVED lines=10> */
[----:B------:R-:W-:Y:S04]  /*10f0*/  LDS.128 R8, [R3+0x10] ;  /* 0x0000100003087984 */ /* 0x000fe80000000c00 */
[----:B------:R-:W-:Y:S04]  /*1100*/  LDS R17, [R4+0x280] ;  /* 0x0002800004117984 */ /* 0x000fe80000000800 */
[----:B------:R-:W-:Y:S01]  /*1110*/  LDS R19, [R4+0x380] ;  /* 0x0003800004137984 */ /* 0x000fe20000000800 */
[----:B0-----:R-:W-:-:S03]  /*1120*/  FFMA R20, R20, R31, R30 ;  /* 0x0000001f14147223 */ /* 0x001fc6000000001e */
[----:B------:R-:W0:Y:S01]  /*1130*/  LDS R31, [R4+0x180] ;  /* 0x00018000041f7984 */ /* 0x000e220000000800 */
[----:B-1----:R-:W-:-:S03]  /*1140*/  FFMA R21, R37, R21, R20 ;  /* 0x0000001525157223 */ /* 0x002fc60000000014 */
[----:B------:R-:W-:Y:S01]  /*1150*/  LDS R30, [R4+0xf80] ;  /* 0x000f8000041e7984 */ /* 0x000fe20000000800 */
[----:B--2---:R-:W-:-:S04]  /*1160*/  FFMA R12, R12, R22, R21 ;  /* 0x000000160c0c7223 */ /* 0x004fc80000000015 */
[----:B0-----:R-:W-:Y:S02]  /*1170*/  FFMA R23, R31, R23, R12 ;  /* 0x000000171f177223 */ /* 0x001fe4000000000c */
[----:B------:R-:W0:Y:S02]  /*1180*/  LDS R12, [R4+0x200] ;  /* 0x00020000040c7984 */ /* 0x000e240000000800 */
[----:B0-----:R-:W-:Y:S02]  /*1190*/  FFMA R8, R8, R12, R23 ;  /* 0x0000000c08087223 */ /* 0x001fe40000000017 */
[----:B------:R-:W0:Y:S02]  /*11a0*/  LDS R12, [R4+0x300] ;  /* 0x00030000040c7984 */ /* 0x000e240000000800 */
[----:B------:R-:W-:Y:S02]  /*11b0*/  FFMA R9, R17, R9, R8 ;  /* 0x0000000911097223 */ /* 0x000fe40000000008 */
[----:B------:R-:W-:Y:S02]  /*11c0*/  LDS R17, [R4+0x480] ;  /* 0x0004800004117984 */ /* 0x000fe40000000800 */
[----:B0-----:R-:W-:-:S02]  /*11d0*/  FFMA R10, R12, R10, R9 ;  /* 0x0000000a0c0a7223 */ /* 0x001fc40000000009 */
[----:B------:R-:W-:Y:S02]  /*11e0*/  LDS R12, [R4+0x400] ;  /* 0x00040000040c7984 */ /* 0x000fe40000000800 */
[----:B------:R-:W-:Y:S02]  /*11f0*/  FFMA R19, R19, R11, R10 ;  /* 0x0000000b13137223 */ /* 0x000fe4000000000a */
[----:B------:R-:W0:Y:S02]  /*1200*/  LDS.128 R8, [R3+0x20] ;  /* 0x0000200003087984 */ /* 0x000e240000000c00 */
[----:B0-----:R-:W-:Y:S02]  /*1210*/  FFMA R8, R8, R12, R19 ;  /* 0x0000000c08087223 */ /* 0x001fe40000000013 */
[----:B------:R-:W0:Y:S04]  /*1220*/  LDS R12, [R4+0x500] ;  /* 0x00050000040c7984 */ /* 0x000e280000000800 */
[----:B------:R-:W1:Y:S01]  /*1230*/  LDS R19, [R4+0x580] ;  /* 0x0005800004137984 */ /* 0x000e620000000800 */
[----:B------:R-:W-:-:S03]  /*1240*/  FFMA R9, R17, R9, R8 ;  /* 0x0000000911097223 */ /* 0x000fc60000000008 */
[----:B------:R-:W-:Y:S01]  /*1250*/  LDS R17, [R4+0x680] ;  /* 0x0006800004117984 */ /* 0x000fe20000000800 */
[----:B0-----:R-:W-:-:S03]  /*1260*/  FFMA R10, R12, R10, R9 ;  /* 0x0000000a0c0a7223 */ /* 0x001fc60000000009 */
[----:B------:R-:W-:Y:S01]  /*1270*/  LDS R12, [R4+0x600] ;  /* 0x00060000040c7984 */ /* 0x000fe20000000800 */
[----:B-1----:R-:W-:-:S03]  /*1280*/  FFMA R19, R19, R11, R10 ;  /* 0x0000000b13137223 */ /* 0x002fc6000000000a */
        /* <DEDUP_REMOVED lines=36> */
[----:B------:R-:W0:Y:S01]  /*14d0*/  LDS.128 R8, [R3+0x70] ;  /* 0x0000700003087984 */ /* 0x000e220000000c00 */
[----:B------:R-:W-:Y:S01]  /*14e0*/  FFMA R28, R28, R15, R13 ;  /* 0x0000000f1c1c7223 */ /* 0x000fe2000000000d */
[----:B0-----:R-:W-:-:S04]  /*14f0*/  FFMA R8, R8, R12, R19 ;  /* 0x0000000c08087223 */ /* 0x001fc80000000013 */
[----:B------:R-:W-:Y:S02]  /*1500*/  FFMA R8, R17, R9, R8 ;  /* 0x0000000911087223 */ /* 0x000fe40000000008 */
[----:B------:R-:W0:Y:S01]  /*1510*/  LDS R9, [R4+0xf00] ;  /* 0x000f000004097984 */ /* 0x000e220000000800 */
[----:B------:R-:W-:Y:S06]  /*1520*/  BAR.SYNC.DEFER_BLOCKING 0x0 ;  /* 0x0000000000007b1d */ /* 0x000fec0000010000 */
[----:B------:R-:W2:Y:S04]  /*1530*/  LDG.E.128 R12, desc[UR8][R34.64+-0x1e80] ;  /* 0xffe18008220c7981 */ /* 0x000ea8000c1e1d00 */
[----:B------:R-:W3:Y:S01]  /*1540*/  LDG.E.128 R16, desc[UR8][R34.64+0x180] ;  /* 0x0001800822107981 */ /* 0x000ee2000c1e1d00 */
[----:B0-----:R-:W-:-:S03]  /*1550*/  FFMA R9, R9, R10, R8 ;  /* 0x0000000a09097223 */ /* 0x001fc60000000008 */
        /* <DEDUP_REMOVED lines=13> */
[----:B------:R-:W1:Y:S01]  /*1630*/  LDS R8, [R4+0x200] ;  /* 0x0002000004087984 */ /* 0x000e620000000800 */
[----:B--2---:R-:W-:-:S04]  /*1640*/  FFMA R10, R10, R22, R21 ;  /* 0x000000160a0a7223 */ /* 0x004fc80000000015 */
[----:B0-----:R-:W-:Y:S02]  /*1650*/  FFMA R23, R27, R23, R10 ;  /* 0x000000171b177223 */ /* 0x001fe4000000000a */
[----:B------:R-:W0:Y:S02]  /*1660*/  LDS R10, [R4+0x300] ;  /* 0x00030000040a7984 */ /* 0x000e240000000800 */
[----:B-1----:R-:W-:-:S04]  /*1670*/  FFMA R8, R12, R8, R23 ;  /* 0x000000080c087223 */ /* 0x002fc80000000017 */
[----:B------:R-:W-:Y:S02]  /*1680*/  FFMA R13, R17, R13, R8 ;  /* 0x0000000d110d7223 */ /* 0x000fe40000000008 */
[----:B------:R-:W-:Y:S04]  /*1690*/  LDS R8, [R4+0x400] ;  /* 0x0004000004087984 */ /* 0x000fe80000000800 */
[----:B------:R-:W-:Y:S01]  /*16a0*/  LDS R17, [R4+0x480] ;  /* 0x0004800004117984 */ /* 0x000fe20000000800 */
[----:B0-----:R-:W-:-:S04]  /*16b0*/  FFMA R10, R10, R14, R13 ;  /* 0x0000000e0a0a7223 */ /* 0x001fc8000000000d */
[----:B------:R-:W-:Y:S02]  /*16c0*/  FFMA R19, R19, R15, R10 ;  /* 0x0000000f13137223 */ /* 0x000fe4000000000a */
        /* <DEDUP_REMOVED lines=47> */
[----:B------:R-:W-:-:S04]  /*19c0*/  UIADD3 UR4, UPT, UPT, UR4, 0x1, URZ ;  /* 0x0000000104047890 */ /* 0x000fc8000fffe0ff */
[----:B------:R-:W-:Y:S01]  /*19d0*/  UISETP.NE.AND UP0, UPT, UR4, 0x4, UPT ;  /* 0x000000040400788c */ /* 0x000fe2000bf05270 */
[----:B0-----:R-:W-:Y:S02]  /*19e0*/  FFMA R12, R12, R8, R19 ;  /* 0x000000080c0c7223 */ /* 0x001fe40000000013 */
[----:B------:R-:W0:Y:S02]  /*19f0*/  LDS R8, [R4+0xf80] ;  /* 0x000f800004087984 */ /* 0x000e240000000800 */
[----:B------:R-:W-:Y:S01]  /*1a00*/  FFMA R13, R17, R13, R12 ;  /* 0x0000000d110d7223 */ /* 0x000fe2000000000c */
[----:B------:R-:W-:Y:S02]  /*1a10*/  IADD3 R32, P2, PT, R32, 0x80, RZ ;  /* 0x0000008020207810 */ /* 0x000fe40007f5e0ff */
[----:B------:R-:W-:Y:S01]  /*1a20*/  IADD3 R34, P3, PT, R34, 0x4000, RZ ;  /* 0x0000400022227810 */ /* 0x000fe20007f7e0ff */
[----:B-1----:R-:W-:Y:S01]  /*1a30*/  FFMA R13, R10, R14, R13 ;  /* 0x0000000e0a0d7223 */ /* 0x002fe2000000000d */
[----:B------:R-:W-:Y:S01]  /*1a40*/  IADD3.X R33, PT, PT, RZ, R33, RZ, P2, !PT ;  /* 0x00000021ff217210 */ /* 0x000fe200017fe4ff */
[----:B------:R-:W-:Y:S01]  /*1a50*/  FFMA R30, R30, R11, R9 ;  /* 0x0000000b1e1e7223 */ /* 0x000fe20000000009 */
[----:B------:R-:W-:-:S02]  /*1a60*/  IADD3.X R35, PT, PT, RZ, R35, RZ, P3, !PT ;  /* 0x00000023ff237210 */ /* 0x000fc40001ffe4ff */
[----:B------:R-:W-:Y:S01]  /*1a70*/  IADD3 R24, PT, PT, R24, 0x20, RZ ;  /* 0x0000002018187810 */ /* 0x000fe20007ffe0ff */
[----:B0-----:R-:W-:Y:S01]  /*1a80*/  FFMA R27, R8, R15, R13 ;  /* 0x0000000f081b7223 */ /* 0x001fe2000000000d */
[----:B------:R-:W-:Y:S06]  /*1a90*/  BRA.U UP0, `(.L_x_0) ;  /* 0xffffffe900687547 */ /* 0x000fec000b83ffff */
[----:B------:R-:W0:Y:S01]  /*1aa0*/  S2R R3, SR_TID.Y ;  /* 0x0000000000037919 */ /* 0x000e220000002200 */
[----:B------:R-:W1:Y:S01]  /*1ab0*/  LDC.64 R4, c[0x0][0x398] ;  /* 0x0000e600ff047b82 */ /* 0x000e620000000a00 */
[----:B------:R-:W-:-:S04]  /*1ac0*/  SHF.L.U32 R0, R0, 0x3, RZ ;  /* 0x0000000300007819 */ /* 0x000fc800000006ff */
[----:B------:R-:W-:-:S04]  /*1ad0*/  LOP3.LUT R0, R0, 0x80, RZ, 0xc0, !PT ;  /* 0x0000008000007812 */ /* 0x000fc800078ec0ff */
[----:B------:R-:W-:Y:S02]  /*1ae0*/  IADD3 R25, PT, PT, R0, R2, R25 ;  /* 0x0000000200197210 */ /* 0x000fe40007ffe019 */
[----:B0-----:R-:W-:-:S05]  /*1af0*/  LEA.HI R26, R3, R26, RZ, 0x1f ;  /* 0x0000001a031a7211 */ /* 0x001fca00078ff8ff */
[----:B------:R-:W-:-:S04]  /*1b00*/  IMAD R25, R26, 0x1c00, R25 ;  /* 0x00001c001a197824 */ /* 0x000fc800078e0219 */
[----:B-1----:R-:W-:-:S05]  /*1b10*/  IMAD.WIDE.U32 R4, R25, 0x4, R4 ;  /* 0x0000000419047825 */ /* 0x002fca00078e0004 */
[----:B------:R-:W-:Y:S04]  /*1b20*/  STG.E desc[UR8][R4.64], R29 ;  /* 0x0000001d04007986 */ /* 0x000fe8000c101908 */
[----:B------:R-:W-:Y:S04]  /*1b30*/  STG.E desc[UR8][R4.64+0x80], R28 ;  /* 0x0000801c04007986 */ /* 0x000fe8000c101908 */
[----:B------:R-:W-:Y:S04]  /*1b40*/  STG.E desc[UR8][R4.64+0x100], R30 ;  /* 0x0001001e04007986 */ /* 0x000fe8000c101908 */
[----:B------:R-:W-:Y:S01]  /*1b50*/  STG.E desc[UR8][R4.64+0x180], R27 ;  /* 0x0001801b04007986 */ /* 0x000fe2000c101908 */
[----:B------:R-:W-:Y:S05]  /*1b60*/  EXIT ;  /* 0x000000000000794d */ /* 0x000fea0003800000 */
.L_x_1:
[----:B------:R-:W-:-:S00]  /*1b70*/  BRA `(.L_x_1) ;  /* 0xfffffffc00fc7947 */ /* 0x000fc0000383ffff */
[----:B------:R-:W-:-:S00]  /*1b80*/  NOP ;  /* 0x0000000000007918 */ /* 0x000fc00000000000 */
[----:B------:R-:W-:-:S00]  /*1b90*/  NOP ;  /* 0x0000000000007918 */ /* 0x000fc00000000000 */
[----:B------:R-:W-:-:S00]  /*1ba0*/  NOP ;  /* 0x0000000000007918 */ /* 0x000fc00000000000 */
[----:B------:R-:W-:-:S00]  /*1bb0*/  NOP ;  /* 0x0000000000007918 */ /* 0x000fc00000000000 */
[----:B------:R-:W-:-:S00]  /*1bc0*/  NOP ;  /* 0x0000000000007918 */ /* 0x000fc00000000000 */
[----:B------:R-:W-:-:S00]  /*1bd0*/  NOP ;  /* 0x0000000000007918 */ /* 0x000fc00000000000 */
[----:B------:R-:W-:-:S00]  /*1be0*/  NOP ;  /* 0x0000000000007918 */ /* 0x000fc00000000000 */
[----:B------:R-:W-:-:S00]  /*1bf0*/  NOP ;  /* 0x0000000000007918 */ /* 0x000fc00000000000 */
.L_x_2:


//--------------------- .nv.shared.DepthConvFused_2_kernel0 --------------------------
	.section	.nv.shared.DepthConvFused_2_kernel0,"aw",@nobits
	.sectionflags	@""
	.align	4
.nv.shared.DepthConvFused_2_kernel0:
	.zero		5632


//--------------------- .nv.shared.reserved.0     --------------------------
	.section	.nv.shared.reserved.0,"aw",@nobits
	.weak		__nv_reservedSMEM_offset_0_alias
	.size		__nv_reservedSMEM_offset_0_alias, 0, 64
	.other		__nv_reservedSMEM_offset_0_alias,@"STO_CUDA_RESERVED_SHARED STV_DEFAULT"
__nv_reservedSMEM_offset_0_alias:
	.zero		0
	.zero		64


//--------------------- .nv.constant0.DepthConvFused_2_kernel0 --------------------------
	.section	.nv.constant0.DepthConvFused_2_kernel0,"a",@progbits
	.sectionflags	@""
	.align	4
.nv.constant0.DepthConvFused_2_kernel0:
	.zero		936


//--------------------- SYMBOLS --------------------------

	.type		.nv.reservedSmem.offset0,@object
	.size		.nv.reservedSmem.offset0,0x4
	.type		.nv.reservedSmem.cap,@object
	.size		.nv.reservedSmem.cap,0x4
